//
// Generated by NVIDIA NVVM Compiler
//
// Compiler Build ID: CL-36424714
// Cuda compilation tools, release 13.0, V13.0.88
// Based on NVVM 20.0.0
//

.version 9.0
.target sm_100
.address_size 64

	// .globl	_Z11combinationiiiPi

.visible .entry _Z11combinationiiiPi(
	.param .u32 _Z11combinationiiiPi_param_0,
	.param .u32 _Z11combinationiiiPi_param_1,
	.param .u32 _Z11combinationiiiPi_param_2,
	.param .u64 .ptr .align 1 _Z11combinationiiiPi_param_3
)
{
	.reg .pred 	%p<14>;
	.reg .b32 	%r<85>;
	.reg .b64 	%rd<5>;

	ld.param.u32 	%r77, [_Z11combinationiiiPi_param_0];
	ld.param.u32 	%r37, [_Z11combinationiiiPi_param_1];
	ld.param.u32 	%r38, [_Z11combinationiiiPi_param_2];
	ld.param.u64 	%rd2, [_Z11combinationiiiPi_param_3];
	mov.u32 	%r39, %ctaid.x;
	mov.u32 	%r40, %ntid.x;
	mov.u32 	%r41, %tid.x;
	mad.lo.s32 	%r73, %r39, %r40, %r41;
	setp.ge.s32 	%p1, %r73, %r38;
	setp.lt.s32 	%p2, %r37, 1;
	or.pred  	%p3, %p1, %p2;
	@%p3 bra 	$L__BB0_15;
	mul.lo.s32 	%r2, %r37, %r73;
	not.b32 	%r72, %r37;
	cvta.to.global.u64 	%rd1, %rd2;
	mov.b32 	%r76, 0;
	mov.u32 	%r74, %r37;
$L__BB0_2:
	mov.u32 	%r9, %r77;
	add.s32 	%r44, %r9, %r72;
	min.s32 	%r10, %r74, %r44;
	add.s32 	%r11, %r10, -1;
	add.s32 	%r77, %r9, -1;
	setp.le.s32 	%p4, %r9, %r74;
	mov.b32 	%r84, 0;
	@%p4 bra 	$L__BB0_13;
	setp.eq.s32 	%p5, %r77, %r74;
	mov.b32 	%r84, 1;
	@%p5 bra 	$L__BB0_13;
	sub.s32 	%r46, %r77, %r74;
	min.s32 	%r47, %r74, %r46;
	max.s32 	%r13, %r74, %r46;
	add.s32 	%r84, %r13, 1;
	setp.lt.s32 	%p6, %r47, 2;
	@%p6 bra 	$L__BB0_13;
	and.b32  	%r15, %r11, 3;
	add.s32 	%r50, %r10, -2;
	setp.lt.u32 	%p7, %r50, 3;
	mov.b32 	%r82, 2;
	@%p7 bra 	$L__BB0_9;
	and.b32  	%r16, %r11, -4;
	mov.b32 	%r79, 5;
	mov.u32 	%r78, %r13;
$L__BB0_7:
	add.s32 	%r52, %r79, -3;
	add.s32 	%r53, %r78, 2;
	mul.lo.s32 	%r54, %r53, %r84;
	div.s32 	%r55, %r54, %r52;
	add.s32 	%r56, %r78, 3;
	mul.lo.s32 	%r57, %r56, %r55;
	add.s32 	%r58, %r79, -2;
	div.s32 	%r59, %r57, %r58;
	add.s32 	%r20, %r78, 4;
	mul.lo.s32 	%r60, %r20, %r59;
	add.s32 	%r61, %r79, -1;
	div.s32 	%r62, %r60, %r61;
	add.s32 	%r63, %r78, 5;
	mul.lo.s32 	%r64, %r63, %r62;
	div.s32 	%r84, %r64, %r79;
	add.s32 	%r79, %r79, 4;
	setp.ne.s32 	%p8, %r61, %r16;
	mov.u32 	%r78, %r20;
	@%p8 bra 	$L__BB0_7;
	add.s32 	%r82, %r79, -3;
$L__BB0_9:
	setp.eq.s32 	%p9, %r15, 0;
	@%p9 bra 	$L__BB0_13;
	add.s32 	%r27, %r82, %r13;
	mul.lo.s32 	%r65, %r27, %r84;
	div.s32 	%r84, %r65, %r82;
	setp.eq.s32 	%p10, %r15, 1;
	@%p10 bra 	$L__BB0_13;
	add.s32 	%r66, %r82, 1;
	mad.lo.s32 	%r67, %r84, %r27, %r84;
	div.s32 	%r84, %r67, %r66;
	setp.eq.s32 	%p11, %r15, 2;
	@%p11 bra 	$L__BB0_13;
	add.s32 	%r68, %r82, 2;
	add.s32 	%r69, %r27, 2;
	mul.lo.s32 	%r70, %r69, %r84;
	div.s32 	%r84, %r70, %r68;
$L__BB0_13:
	setp.lt.s32 	%p12, %r73, %r84;
	@%p12 bra 	$L__BB0_2;
	sub.s32 	%r73, %r73, %r84;
	add.s32 	%r71, %r76, %r2;
	mul.wide.s32 	%rd3, %r71, 4;
	add.s64 	%rd4, %rd1, %rd3;
	st.global.u32 	[%rd4], %r77;
	add.s32 	%r74, %r74, -1;
	add.s32 	%r76, %r76, 1;
	add.s32 	%r72, %r72, 1;
	setp.ne.s32 	%p13, %r76, %r37;
	@%p13 bra 	$L__BB0_2;
$L__BB0_15:
	ret;

}


// ===== COMPILED SASS (sm_100) =====

	.target	sm_100

	.elftype	@"ET_EXEC"


//--------------------- .note.nv.tkinfo           --------------------------
	.section	.note.nv.tkinfo,"",@"SHT_NOTE"
	.sectionflags	@"SHF_NOTE_NV_TKINFO"
	.tkinfo
        /*0018*/ 	.word	0x00000002
        /*0030*/ 	.string	""
        /*0030*/ 	.string	"ptxas"
        /*0030*/ 	.string	"Cuda compilation tools, release 13.0, V13.0.88"
        /*0030*/ 	.string	"Build cuda_13.0.r13.0/compiler.36424714_0"
        /*0030*/ 	.string	"-arch sm_100 -m 64 "



//--------------------- .note.nv.cuinfo           --------------------------
	.section	.note.nv.cuinfo,"",@"SHT_NOTE"
	.sectionflags	@"SHF_NOTE_NV_CUINFO"
        /*0018*/ 	.short	0x0002
        /*001a*/ 	.short	0x0064
        /*001c*/ 	.short	0x0082
	.zero		2


//--------------------- .nv.info                  --------------------------
	.section	.nv.info,"",@"SHT_CUDA_INFO"
	.align	4


	//----- nvinfo : EIATTR_REGCOUNT
	.align		4
        /*0000*/ 	.byte	0x04, 0x2f
        /*0002*/ 	.short	(.L_1 - .L_0)
	.align		4
.L_0:
        /*0004*/ 	.word	index@(_Z11combinationiiiPi)
        /*0008*/ 	.word	0x00000017


	//----- nvinfo : EIATTR_FRAME_SIZE
	.align		4
.L_1:
        /*000c*/ 	.byte	0x04, 0x11
        /*000e*/ 	.short	(.L_3 - .L_2)
	.align		4
.L_2:
        /*0010*/ 	.word	index@(_Z11combinationiiiPi)
        /*0014*/ 	.word	0x00000000


	//----- nvinfo : EIATTR_MIN_STACK_SIZE
	.align		4
.L_3:
        /*0018*/ 	.byte	0x04, 0x12
        /*001a*/ 	.short	(.L_5 - .L_4)
	.align		4
.L_4:
        /*001c*/ 	.word	index@(_Z11combinationiiiPi)
        /*0020*/ 	.word	0x00000000
.L_5:


//--------------------- .nv.compat                --------------------------
	.section	.nv.compat,"",@"SHT_CUDA_COMPAT_INFO"
	.align	4
        /*0000*/ 	.byte	0x02, 0x09, 0x00, 0x00, 0x02, 0x02, 0x01, 0x00, 0x02, 0x05, 0x05, 0x00, 0x03, 0x07, 0x01, 0x01
        /*0010*/ 	.byte	0x02, 0x03, 0x00, 0x00, 0x02, 0x06, 0x01, 0x00, 0x04, 0x0b, 0x08, 0x00, 0x09, 0x00, 0x00, 0x00
        /*0020*/ 	.byte	0x00, 0x00, 0x00, 0x00


//--------------------- .nv.info._Z11combinationiiiPi --------------------------
	.section	.nv.info._Z11combinationiiiPi,"",@"SHT_CUDA_INFO"
	.sectionflags	@""
	.align	4


	//----- nvinfo : EIATTR_CUDA_API_VERSION
	.align		4
        /*0000*/ 	.byte	0x04, 0x37
        /*0002*/ 	.short	(.L_7 - .L_6)
.L_6:
        /*0004*/ 	.word	0x00000082


	//----- nvinfo : EIATTR_KPARAM_INFO
	.align		4
.L_7:
        /*0008*/ 	.byte	0x04, 0x17
        /*000a*/ 	.short	(.L_9 - .L_8)
.L_8:
        /*000c*/ 	.word	0x00000000
        /*0010*/ 	.short	0x0003
        /*0012*/ 	.short	0x0010
        /*0014*/ 	.byte	0x00, 0xf5, 0x21, 0x00


	//----- nvinfo : EIATTR_KPARAM_INFO
	.align		4
.L_9:
        /*0018*/ 	.byte	0x04, 0x17
        /*001a*/ 	.short	(.L_11 - .L_10)
.L_10:
        /*001c*/ 	.word	0x00000000
        /*0020*/ 	.short	0x0002
        /*0022*/ 	.short	0x0008
        /*0024*/ 	.byte	0x00, 0xf0, 0x11, 0x00


	//----- nvinfo : EIATTR_KPARAM_INFO
	.align		4
.L_11:
        /*0028*/ 	.byte	0x04, 0x17
        /*002a*/ 	.short	(.L_13 - .L_12)
.L_12:
        /*002c*/ 	.word	0x00000000
        /*0030*/ 	.short	0x0001
        /*0032*/ 	.short	0x0004
        /*0034*/ 	.byte	0x00, 0xf0, 0x11, 0x00


	//----- nvinfo : EIATTR_KPARAM_INFO
	.align		4
.L_13:
        /*0038*/ 	.byte	0x04, 0x17
        /*003a*/ 	.short	(.L_15 - .L_14)
.L_14:
        /*003c*/ 	.word	0x00000000
        /*0040*/ 	.short	0x0000
        /*0042*/ 	.short	0x0000
        /*0044*/ 	.byte	0x00, 0xf0, 0x11, 0x00


	//----- nvinfo : EIATTR_SPARSE_MMA_MASK
	.align		4
.L_15:
        /*0048*/ 	.byte	0x03, 0x50
        /*004a*/ 	.short	0x0000


	//----- nvinfo : EIATTR_MAXREG_COUNT
	.align		4
        /*004c*/ 	.byte	0x03, 0x1b
        /*004e*/ 	.short	0x00ff


	//----- nvinfo : EIATTR_MERCURY_ISA_VERSION
	.align		4
        /*0050*/ 	.byte	0x03, 0x5f
        /*0052*/ 	.short	0x0101


	//----- nvinfo : EIATTR_VRC_CTA_INIT_COUNT
	.align		4
        /*0054*/ 	.byte	0x02, 0x4a
	.zero		1
	.zero		1


	//----- nvinfo : EIATTR_EXIT_INSTR_OFFSETS
	.align		4
        /*0058*/ 	.byte	0x04, 0x1c
        /*005a*/ 	.short	(.L_17 - .L_16)


	//   ....[0]....
.L_16:
        /*005c*/ 	.word	0x00000090


	//   ....[1]....
        /*0060*/ 	.word	0x00001140


	//----- nvinfo : EIATTR_CRS_STACK_SIZE
	.align		4
.L_17:
        /*0064*/ 	.byte	0x04, 0x1e
        /*0066*/ 	.short	(.L_19 - .L_18)
.L_18:
        /*0068*/ 	.word	0x00000000


	//----- nvinfo : EIATTR_CBANK_PARAM_SIZE
	.align		4
.L_19:
        /*006c*/ 	.byte	0x03, 0x19
        /*006e*/ 	.short	0x0018


	//----- nvinfo : EIATTR_PARAM_CBANK
	.align		4
        /*0070*/ 	.byte	0x04, 0x0a
        /*0072*/ 	.short	(.L_21 - .L_20)
	.align		4
.L_20:
        /*0074*/ 	.word	index@(.nv.constant0._Z11combinationiiiPi)
        /*0078*/ 	.short	0x0380
        /*007a*/ 	.short	0x0018


	//----- nvinfo : EIATTR_SW_WAR
	.align		4
.L_21:
        /*007c*/ 	.byte	0x04, 0x36
        /*007e*/ 	.short	(.L_23 - .L_22)
.L_22:
        /*0080*/ 	.word	0x00000008
.L_23:


//--------------------- .nv.callgraph             --------------------------
	.section	.nv.callgraph,"",@"SHT_CUDA_CALLGRAPH"
	.align	4
	.sectionentsize	8
	.align		4
        /*0000*/ 	.word	0x00000000
	.align		4
        /*0004*/ 	.word	0xffffffff
	.align		4
        /*0008*/ 	.word	0x00000000
	.align		4
        /*000c*/ 	.word	0xfffffffe
	.align		4
        /*0010*/ 	.word	0x00000000
	.align		4
        /*0014*/ 	.word	0xfffffffd
	.align		4
        /*0018*/ 	.word	0x00000000
	.align		4
        /*001c*/ 	.word	0xfffffffc


//--------------------- .text._Z11combinationiiiPi --------------------------
	.section	.text._Z11combinationiiiPi,"ax",@progbits
	.align	128
        .global         _Z11combinationiiiPi
        .type           _Z11combinationiiiPi,@function
        .size           _Z11combinationiiiPi,(.L_x_10 - _Z11combinationiiiPi)
        .other          _Z11combinationiiiPi,@"STO_CUDA_ENTRY STV_DEFAULT"
_Z11combinationiiiPi:
.text._Z11combinationiiiPi:
[----:B------:R-:W-:Y:S01]  /*0000*/  LDC R1, c[0x0][0x37c] ;  /* 0x0000df00ff017b82 */ /* 0x000fe20000000800 */
[----:B------:R-:W0:Y:S07]  /*0010*/  S2R R3, SR_TID.X ;  /* 0x0000000000037919 */ /* 0x000e2e0000002100 */
[----:B------:R-:W0:Y:S01]  /*0020*/  S2UR UR4, SR_CTAID.X ;  /* 0x00000000000479c3 */ /* 0x000e220000002500 */
[----:B------:R-:W1:Y:S07]  /*0030*/  LDCU UR5, c[0x0][0x388] ;  /* 0x00007100ff0577ac */ /* 0x000e6e0008000800 */
[----:B------:R-:W0:Y:S08]  /*0040*/  LDC R0, c[0x0][0x360] ;  /* 0x0000d800ff007b82 */ /* 0x000e300000000800 */
[----:B------:R-:W2:Y:S01]  /*0050*/  LDC R4, c[0x0][0x384] ;  /* 0x0000e100ff047b82 */ /* 0x000ea20000000800 */
[----:B0-----:R-:W-:Y:S01]  /*0060*/  IMAD R0, R0, UR4, R3 ;  /* 0x0000000400007c24 */ /* 0x001fe2000f8e0203 */
[----:B--2---:R-:W-:-:S04]  /*0070*/  ISETP.GE.AND P0, PT, R4, 0x1, PT ;  /* 0x000000010400780c */ /* 0x004fc80003f06270 */
[----:B-1----:R-:W-:-:S13]  /*0080*/  ISETP.GE.OR P0, PT, R0, UR5, !P0 ;  /* 0x0000000500007c0c */ /* 0x002fda000c706670 */
[----:B------:R-:W-:Y:S05]  /*0090*/  @P0 EXIT ;  /* 0x000000000000094d */ /* 0x000fea0003800000 */
[----:B------:R-:W0:Y:S01]  /*00a0*/  LDCU.64 UR4, c[0x0][0x380] ;  /* 0x00007000ff0477ac */ /* 0x000e220008000a00 */
[----:B------:R-:W-:Y:S01]  /*00b0*/  LOP3.LUT R4, RZ, R4, RZ, 0x33, !PT ;  /* 0x00000004ff047212 */ /* 0x000fe200078e33ff */
[----:B------:R-:W-:Y:S01]  /*00c0*/  IMAD.MOV.U32 R6, RZ, RZ, R0 ;  /* 0x000000ffff067224 */ /* 0x000fe200078e0000 */
[----:B------:R-:W1:Y:S01]  /*00d0*/  LDCU.64 UR6, c[0x0][0x358] ;  /* 0x00006b00ff0677ac */ /* 0x000e620008000a00 */
[----:B0-----:R-:W-:Y:S01]  /*00e0*/  IMAD.U32 R5, RZ, RZ, UR4 ;  /* 0x00000004ff057e24 */ /* 0x001fe2000f8e00ff */
[----:B------:R-:W-:-:S06]  /*00f0*/  UMOV UR4, URZ ;  /* 0x000000ff00047c82 */ /* 0x000fcc0008000000 */
.L_x_8:
[----:B0-----:R-:W-:Y:S01]  /*0100*/  BSSY.RECONVERGENT B0, `(.L_x_0) ;  /* 0x00000f8000007945 */ /* 0x001fe20003800200 */
.L_x_7:
[C---:B------:R-:W-:Y:S01]  /*0110*/  ISETP.GT.AND P0, PT, R5.reuse, UR5, PT ;  /* 0x0000000505007c0c */ /* 0x040fe2000bf04270 */
[----:B------:R-:W-:Y:S01]  /*0120*/  VIADD R2, R5, 0xffffffff ;  /* 0xffffffff05027836 */ /* 0x000fe20000000000 */
[----:B------:R-:W-:Y:S01]  /*0130*/  BSSY.RECONVERGENT B1, `(.L_x_1) ;  /* 0x00000f2000017945 */ /* 0x000fe20003800200 */
[----:B------:R-:W-:Y:S01]  /*0140*/  MOV R9, R5 ;  /* 0x0000000500097202 */ /* 0x000fe20000000f00 */
[----:B------:R-:W-:Y:S02]  /*0150*/  IMAD.MOV.U32 R3, RZ, RZ, RZ ;  /* 0x000000ffff037224 */ /* 0x000fe400078e00ff */
[----:B------:R-:W-:-:S07]  /*0160*/  IMAD.MOV.U32 R5, RZ, RZ, R2 ;  /* 0x000000ffff057224 */ /* 0x000fce00078e0002 */
[----:B------:R-:W-:Y:S05]  /*0170*/  @!P0 BRA `(.L_x_2) ;  /* 0x0000000c00b48947 */ /* 0x000fea0003800000 */
[----:B------:R-:W-:Y:S01]  /*0180*/  ISETP.NE.AND P0, PT, R5, UR5, PT ;  /* 0x0000000505007c0c */ /* 0x000fe2000bf05270 */
[----:B------:R-:W-:-:S12]  /*0190*/  IMAD.MOV.U32 R3, RZ, RZ, 0x1 ;  /* 0x00000001ff037424 */ /* 0x000fd800078e00ff */
[----:B------:R-:W-:Y:S05]  /*01a0*/  @!P0 BRA `(.L_x_2) ;  /* 0x0000000c00a88947 */ /* 0x000fea0003800000 */
[----:B------:R-:W-:-:S04]  /*01b0*/  IADD3 R7, PT, PT, R5, -UR5, RZ ;  /* 0x8000000505077c10 */ /* 0x000fc8000fffe0ff */
[C---:B------:R-:W-:Y:S02]  /*01c0*/  VIMNMX R2, PT, PT, R7.reuse, UR5, PT ;  /* 0x0000000507027c48 */ /* 0x040fe4000bfe0100 */
[----:B------:R-:W-:Y:S02]  /*01d0*/  VIMNMX R7, PT, PT, R7, UR5, !PT ;  /* 0x0000000507077c48 */ /* 0x000fe4000ffe0100 */
[----:B------:R-:W-:-:S03]  /*01e0*/  ISETP.GE.AND P0, PT, R2, 0x2, PT ;  /* 0x000000020200780c */ /* 0x000fc60003f06270 */
[----:B------:R-:W-:-:S10]  /*01f0*/  VIADD R3, R7, 0x1 ;  /* 0x0000000107037836 */ /* 0x000fd40000000000 */
[----:B------:R-:W-:Y:S05]  /*0200*/  @!P0 BRA `(.L_x_2) ;  /* 0x0000000c00908947 */ /* 0x000fea0003800000 */
[----:B------:R-:W-:Y:S01]  /*0210*/  VIADDMNMX R2, R9, R4, UR5, PT ;  /* 0x0000000509027e46 */ /* 0x000fe2000b800104 */
[----:B------:R-:W-:Y:S01]  /*0220*/  BSSY.RECONVERGENT B2, `(.L_x_3) ;  /* 0x0000085000027945 */ /* 0x000fe20003800200 */
[----:B------:R-:W-:-:S03]  /*0230*/  HFMA2 R10, -RZ, RZ, 0, 1.1920928955078125e-07 ;  /* 0x00000002ff0a7431 */ /* 0x000fc600000001ff */
[C---:B------:R-:W-:Y:S02]  /*0240*/  VIADD R8, R2.reuse, 0xfffffffe ;  /* 0xfffffffe02087836 */ /* 0x040fe40000000000 */
[----:B------:R-:W-:-:S03]  /*0250*/  VIADD R2, R2, 0xffffffff ;  /* 0xffffffff02027836 */ /* 0x000fc60000000000 */
[----:B------:R-:W-:Y:S02]  /*0260*/  ISETP.GE.U32.AND P0, PT, R8, 0x3, PT ;  /* 0x000000030800780c */ /* 0x000fe40003f06070 */
[----:B------:R-:W-:-:S11]  /*0270*/  LOP3.LUT R15, R2, 0x3, RZ, 0xc0, !PT ;  /* 0x00000003020f7812 */ /* 0x000fd600078ec0ff */
[----:B------:R-:W-:Y:S05]  /*0280*/  @!P0 BRA `(.L_x_4) ;  /* 0x0000000400f88947 */ /* 0x000fea0003800000 */
[----:B------:R-:W-:Y:S01]  /*0290*/  BSSY.RECONVERGENT B3, `(.L_x_5) ;  /* 0x000007c000037945 */ /* 0x000fe20003800200 */
[----:B------:R-:W-:Y:S01]  /*02a0*/  LOP3.LUT R11, R2, 0xfffffffc, RZ, 0xc0, !PT ;  /* 0xfffffffc020b7812 */ /* 0x000fe200078ec0ff */
[----:B------:R-:W-:Y:S02]  /*02b0*/  IMAD.MOV.U32 R10, RZ, RZ, 0x5 ;  /* 0x00000005ff0a7424 */ /* 0x000fe400078e00ff */
[----:B------:R-:W-:-:S07]  /*02c0*/  IMAD.MOV.U32 R12, RZ, RZ, R7 ;  /* 0x000000ffff0c7224 */ /* 0x000fce00078e0007 */
.L_x_6:
[----:B------:R-:W-:Y:S02]  /*02d0*/  VIADD R2, R10, 0xfffffffd ;  /* 0xfffffffd0a027836 */ /* 0x000fe40000000000 */
[----:B------:R-:W-:Y:S02]  /*02e0*/  VIADD R8, R12, 0x2 ;  /* 0x000000020c087836 */ /* 0x000fe40000000000 */
[----:B------:R-:W-:Y:S01]  /*02f0*/  VIADD R13, R10, 0xfffffffe ;  /* 0xfffffffe0a0d7836 */ /* 0x000fe20000000000 */
[----:B------:R-:W-:Y:S01]  /*0300*/  IABS R14, R2 ;  /* 0x00000002000e7213 */ /* 0x000fe20000000000 */
[----:B------:R-:W-:Y:S01]  /*0310*/  IMAD R3, R8, R3, RZ ;  /* 0x0000000308037224 */ /* 0x000fe200078e02ff */
[----:B------:R-:W-:Y:S02]  /*0320*/  MOV R8, RZ ;  /* 0x000000ff00087202 */ /* 0x000fe40000000f00 */
[----:B------:R-:W0:Y:S01]  /*0330*/  I2F.RP R16, R14 ;  /* 0x0000000e00107306 */ /* 0x000e220000209400 */
[----:B------:R-:W-:-:S02]  /*0340*/  IABS R20, R13 ;  /* 0x0000000d00147213 */ /* 0x000fc40000000000 */
[-C--:B------:R-:W-:Y:S02]  /*0350*/  IABS R19, R2.reuse ;  /* 0x0000000200137213 */ /* 0x080fe40000000000 */
[----:B------:R-:W-:Y:S02]  /*0360*/  IABS R18, R3 ;  /* 0x0000000300127213 */ /* 0x000fe40000000000 */
[----:B------:R-:W-:-:S04]  /*0370*/  LOP3.LUT R3, R3, R2, RZ, 0x3c, !PT ;  /* 0x0000000203037212 */ /* 0x000fc800078e3cff */
[----:B------:R-:W-:Y:S01]  /*0380*/  ISETP.GE.AND P1, PT, R3, RZ, PT ;  /* 0x000000ff0300720c */ /* 0x000fe20003f26270 */
[----:B0-----:R-:W0:Y:S02]  /*0390*/  MUFU.RCP R16, R16 ;  /* 0x0000001000107308 */ /* 0x001e240000001000 */
[----:B0-----:R-:W-:-:S06]  /*03a0*/  IADD3 R9, PT, PT, R16, 0xffffffe, RZ ;  /* 0x0ffffffe10097810 */ /* 0x001fcc0007ffe0ff */
[----:B------:R-:W0:Y:S02]  /*03b0*/  F2I.FTZ.U32.TRUNC.NTZ R9, R9 ;  /* 0x0000000900097305 */ /* 0x000e24000021f000 */
[----:B0-----:R-:W-:-:S04]  /*03c0*/  IMAD.MOV R17, RZ, RZ, -R9 ;  /* 0x000000ffff117224 */ /* 0x001fc800078e0a09 */
[----:B------:R-:W-:-:S04]  /*03d0*/  IMAD R17, R17, R14, RZ ;  /* 0x0000000e11117224 */ /* 0x000fc800078e02ff */
[----:B------:R-:W-:-:S04]  /*03e0*/  IMAD.HI.U32 R9, R9, R17, R8 ;  /* 0x0000001109097227 */ /* 0x000fc800078e0008 */
[----:B------:R-:W-:Y:S02]  /*03f0*/  IMAD.MOV.U32 R8, RZ, RZ, R20 ;  /* 0x000000ffff087224 */ /* 0x000fe400078e0014 */
[----:B------:R-:W-:Y:S02]  /*0400*/  IMAD.MOV R17, RZ, RZ, -R19 ;  /* 0x000000ffff117224 */ /* 0x000fe400078e0a13 */
[----:B------:R-:W0:Y:S01]  /*0410*/  I2F.RP R16, R8 ;  /* 0x0000000800107306 */ /* 0x000e220000209400 */
[----:B------:R-:W-:-:S04]  /*0420*/  IMAD.HI.U32 R9, R9, R18, RZ ;  /* 0x0000001209097227 */ /* 0x000fc800078e00ff */
[----:B------:R-:W-:Y:S01]  /*0430*/  IMAD R17, R9, R17, R18 ;  /* 0x0000001109117224 */ /* 0x000fe200078e0212 */
[----:B------:R-:W-:-:S04]  /*0440*/  IABS R18, R13 ;  /* 0x0000000d00127213 */ /* 0x000fc80000000000 */
[----:B------:R-:W-:Y:S01]  /*0450*/  ISETP.GT.U32.AND P2, PT, R14, R17, PT ;  /* 0x000000110e00720c */ /* 0x000fe20003f44070 */
[----:B------:R-:W-:Y:S01]  /*0460*/  IMAD.MOV R18, RZ, RZ, -R18 ;  /* 0x000000ffff127224 */ /* 0x000fe200078e0a12 */
[----:B0-----:R-:W0:Y:S11]  /*0470*/  MUFU.RCP R16, R16 ;  /* 0x0000001000107308 */ /* 0x001e360000001000 */
[----:B------:R-:W-:-:S02]  /*0480*/  @!P2 IMAD.IADD R17, R17, 0x1, -R14 ;  /* 0x000000011111a824 */ /* 0x000fc400078e0a0e */
[----:B------:R-:W-:Y:S01]  /*0490*/  @!P2 VIADD R9, R9, 0x1 ;  /* 0x000000010909a836 */ /* 0x000fe20000000000 */
[----:B------:R-:W-:Y:S02]  /*04a0*/  ISETP.NE.AND P2, PT, R2, RZ, PT ;  /* 0x000000ff0200720c */ /* 0x000fe40003f45270 */
[----:B------:R-:W-:Y:S01]  /*04b0*/  ISETP.GE.U32.AND P0, PT, R17, R14, PT ;  /* 0x0000000e1100720c */ /* 0x000fe20003f06070 */
[----:B------:R-:W-:Y:S01]  /*04c0*/  VIADD R14, R10, 0xffffffff ;  /* 0xffffffff0a0e7836 */ /* 0x000fe20000000000 */
[----:B0-----:R-:W-:Y:S01]  /*04d0*/  IADD3 R17, PT, PT, R16, 0xffffffe, RZ ;  /* 0x0ffffffe10117810 */ /* 0x001fe20007ffe0ff */
[----:B------:R-:W-:-:S03]  /*04e0*/  VIADD R16, R12, 0x3 ;  /* 0x000000030c107836 */ /* 0x000fc60000000000 */
[----:B------:R-:W0:Y:S07]  /*04f0*/  F2I.FTZ.U32.TRUNC.NTZ R3, R17 ;  /* 0x0000001100037305 */ /* 0x000e2e000021f000 */
[----:B------:R-:W-:-:S04]  /*0500*/  @P0 VIADD R9, R9, 0x1 ;  /* 0x0000000109090836 */ /* 0x000fc80000000000 */
[----:B------:R-:W-:Y:S01]  /*0510*/  @!P1 IMAD.MOV R9, RZ, RZ, -R9 ;  /* 0x000000ffff099224 */ /* 0x000fe200078e0a09 */
[----:B------:R-:W-:Y:S01]  /*0520*/  @!P2 LOP3.LUT R9, RZ, R2, RZ, 0x33, !PT ;  /* 0x00000002ff09a212 */ /* 0x000fe200078e33ff */
[----:B------:R-:W-:Y:S01]  /*0530*/  IMAD.MOV.U32 R2, RZ, RZ, RZ ;  /* 0x000000ffff027224 */ /* 0x000fe200078e00ff */
[----:B0-----:R-:W-:-:S03]  /*0540*/  IADD3 R19, PT, PT, RZ, -R3, RZ ;  /* 0x80000003ff137210 */ /* 0x001fc60007ffe0ff */
[----:B------:R-:W-:Y:S02]  /*0550*/  IMAD R16, R9, R16, RZ ;  /* 0x0000001009107224 */ /* 0x000fe400078e02ff */
[----:B------:R-:W-:-:S03]  /*0560*/  IMAD R9, R19, R8, RZ ;  /* 0x0000000813097224 */ /* 0x000fc600078e02ff */
[----:B------:R-:W-:Y:S02]  /*0570*/  IABS R17, R16 ;  /* 0x0000001000117213 */ /* 0x000fe40000000000 */
[----:B------:R-:W-:Y:S01]  /*0580*/  IABS R19, R14 ;  /* 0x0000000e00137213 */ /* 0x000fe20000000000 */
[----:B------:R-:W-:Y:S01]  /*0590*/  IMAD.HI.U32 R2, R3, R9, R2 ;  /* 0x0000000903027227 */ /* 0x000fe200078e0002 */
[----:B------:R-:W-:Y:S02]  /*05a0*/  LOP3.LUT R16, R16, R13, RZ, 0x3c, !PT ;  /* 0x0000000d10107212 */ /* 0x000fe400078e3cff */
[----:B------:R-:W-:Y:S01]  /*05b0*/  MOV R9, R19 ;  /* 0x0000001300097202 */ /* 0x000fe20000000f00 */
[----:B------:R-:W-:Y:S01]  /*05c0*/  IMAD.MOV.U32 R3, RZ, RZ, R17 ;  /* 0x000000ffff037224 */ /* 0x000fe200078e0011 */
[----:B------:R-:W-:Y:S02]  /*05d0*/  ISETP.GE.AND P1, PT, R16, RZ, PT ;  /* 0x000000ff1000720c */ /* 0x000fe40003f26270 */
[----:B------:R-:W0:Y:S01]  /*05e0*/  I2F.RP R17, R9 ;  /* 0x0000000900117306 */ /* 0x000e220000209400 */
[----:B------:R-:W-:Y:S01]  /*05f0*/  IMAD.HI.U32 R2, R2, R3, RZ ;  /* 0x0000000302027227 */ /* 0x000fe200078e00ff */
[----:B------:R-:W-:-:S03]  /*0600*/  IABS R19, R10 ;  /* 0x0000000a00137213 */ /* 0x000fc60000000000 */
[----:B------:R-:W-:Y:S01]  /*0610*/  IMAD R3, R2, R18, R3 ;  /* 0x0000001202037224 */ /* 0x000fe200078e0203 */
[----:B------:R-:W-:-:S04]  /*0620*/  IABS R18, R14 ;  /* 0x0000000e00127213 */ /* 0x000fc80000000000 */
[----:B------:R-:W-:Y:S01]  /*0630*/  ISETP.GT.U32.AND P2, PT, R8, R3, PT ;  /* 0x000000030800720c */ /* 0x000fe20003f44070 */
[----:B0-----:R-:W0:-:S12]  /*0640*/  MUFU.RCP R17, R17 ;  /* 0x0000001100117308 */ /* 0x001e180000001000 */
[----:B------:R-:W-:Y:S02]  /*0650*/  @!P2 IMAD.IADD R3, R3, 0x1, -R8 ;  /* 0x000000010303a824 */ /* 0x000fe400078e0a08 */
[----:B------:R-:W-:Y:S01]  /*0660*/  @!P2 VIADD R2, R2, 0x1 ;  /* 0x000000010202a836 */ /* 0x000fe20000000000 */
[----:B------:R-:W-:Y:S02]  /*0670*/  ISETP.NE.AND P2, PT, R13, RZ, PT ;  /* 0x000000ff0d00720c */ /* 0x000fe40003f45270 */
[----:B------:R-:W-:Y:S01]  /*0680*/  ISETP.GE.U32.AND P0, PT, R3, R8, PT ;  /* 0x000000080300720c */ /* 0x000fe20003f06070 */
[----:B------:R-:W-:Y:S01]  /*0690*/  VIADD R8, R12, 0x4 ;  /* 0x000000040c087836 */ /* 0x000fe20000000000 */
[----:B0-----:R-:W-:-:S06]  /*06a0*/  IADD3 R3, PT, PT, R17, 0xffffffe, RZ ;  /* 0x0ffffffe11037810 */ /* 0x001fcc0007ffe0ff */
[----:B------:R-:W0:Y:S05]  /*06b0*/  F2I.FTZ.U32.TRUNC.NTZ R3, R3 ;  /* 0x0000000300037305 */ /* 0x000e2a000021f000 */
[----:B------:R-:W-:-:S05]  /*06c0*/  @P0 VIADD R2, R2, 0x1 ;  /* 0x0000000102020836 */ /* 0x000fca0000000000 */
[----:B------:R-:W-:Y:S02]  /*06d0*/  @!P1 IADD3 R2, PT, PT, -R2, RZ, RZ ;  /* 0x000000ff02029210 */ /* 0x000fe40007ffe1ff */
[----:B------:R-:W-:-:S05]  /*06e0*/  @!P2 LOP3.LUT R2, RZ, R13, RZ, 0x33, !PT ;  /* 0x0000000dff02a212 */ /* 0x000fca00078e33ff */
[----:B------:R-:W-:Y:S02]  /*06f0*/  IMAD R17, R2, R8, RZ ;  /* 0x0000000802117224 */ /* 0x000fe400078e02ff */
[----:B------:R-:W-:Y:S02]  /*0700*/  HFMA2 R2, -RZ, RZ, 0, 0 ;  /* 0x00000000ff027431 */ /* 0x000fe400000001ff */
[----:B0-----:R-:W-:-:S04]  /*0710*/  IMAD.MOV R16, RZ, RZ, -R3 ;  /* 0x000000ffff107224 */ /* 0x001fc800078e0a03 */
[----:B------:R-:W-:Y:S01]  /*0720*/  IMAD R13, R16, R9, RZ ;  /* 0x00000009100d7224 */ /* 0x000fe200078e02ff */
[----:B------:R-:W-:Y:S02]  /*0730*/  IABS R16, R17 ;  /* 0x0000001100107213 */ /* 0x000fe40000000000 */
[----:B------:R-:W-:Y:S01]  /*0740*/  LOP3.LUT R17, R17, R14, RZ, 0x3c, !PT ;  /* 0x0000000e11117212 */ /* 0x000fe200078e3cff */
[----:B------:R-:W-:Y:S01]  /*0750*/  IMAD.HI.U32 R2, R3, R13, R2 ;  /* 0x0000000d03027227 */ /* 0x000fe200078e0002 */
[----:B------:R-:W-:Y:S02]  /*0760*/  MOV R3, R16 ;  /* 0x0000001000037202 */ /* 0x000fe40000000f00 */
[----:B------:R-:W-:Y:S01]  /*0770*/  ISETP.GE.AND P1, PT, R17, RZ, PT ;  /* 0x000000ff1100720c */ /* 0x000fe20003f26270 */
[----:B------:R-:W-:Y:S02]  /*0780*/  IMAD.MOV.U32 R13, RZ, RZ, R19 ;  /* 0x000000ffff0d7224 */ /* 0x000fe400078e0013 */
[----:B------:R-:W-:-:S02]  /*0790*/  IMAD.MOV R19, RZ, RZ, -R18 ;  /* 0x000000ffff137224 */ /* 0x000fc400078e0a12 */
[----:B------:R-:W0:Y:S01]  /*07a0*/  I2F.RP R18, R13 ;  /* 0x0000000d00127306 */ /* 0x000e220000209400 */
[----:B------:R-:W-:-:S04]  /*07b0*/  IMAD.HI.U32 R2, R2, R3, RZ ;  /* 0x0000000302027227 */ /* 0x000fc800078e00ff */
[----:B------:R-:W-:-:S04]  /*07c0*/  IMAD.MOV.U32 R16, RZ, RZ, R19 ;  /* 0x000000ffff107224 */ /* 0x000fc800078e0013 */
[----:B------:R-:W-:-:S05]  /*07d0*/  IMAD R16, R2, R16, R3 ;  /* 0x0000001002107224 */ /* 0x000fca00078e0203 */
        /* <DEDUP_REMOVED lines=11> */
[----:B------:R-:W-:Y:S01]  /*0890*/  @!P2 LOP3.LUT R2, RZ, R14, RZ, 0x33, !PT ;  /* 0x0000000eff02a212 */ /* 0x000fe200078e33ff */
[----:B0-----:R-:W-:-:S04]  /*08a0*/  IMAD.MOV R12, RZ, RZ, -R3 ;  /* 0x000000ffff0c7224 */ /* 0x001fc800078e0a03 */
[----:B------:R-:W-:Y:S01]  /*08b0*/  IMAD R9, R2, R9, RZ ;  /* 0x0000000902097224 */ /* 0x000fe200078e02ff */
[----:B------:R-:W-:Y:S01]  /*08c0*/  IABS R2, R10 ;  /* 0x0000000a00027213 */ /* 0x000fe20000000000 */
[----:B------:R-:W-:-:S03]  /*08d0*/  IMAD R17, R12, R13, RZ ;  /* 0x0000000d0c117224 */ /* 0x000fc600078e02ff */
[----:B------:R-:W-:Y:S01]  /*08e0*/  IADD3 R16, PT, PT, RZ, -R2, RZ ;  /* 0x80000002ff107210 */ /* 0x000fe20007ffe0ff */
[----:B------:R-:W-:Y:S01]  /*08f0*/  IMAD.MOV.U32 R2, RZ, RZ, RZ ;  /* 0x000000ffff027224 */ /* 0x000fe200078e00ff */
[----:B------:R-:W-:Y:S02]  /*0900*/  IABS R12, R9 ;  /* 0x00000009000c7213 */ /* 0x000fe40000000000 */
[----:B------:R-:W-:Y:S01]  /*0910*/  LOP3.LUT R9, R9, R10, RZ, 0x3c, !PT ;  /* 0x0000000a09097212 */ /* 0x000fe200078e3cff */
[----:B------:R-:W-:-:S03]  /*0920*/  IMAD.HI.U32 R2, R3, R17, R2 ;  /* 0x0000001103027227 */ /* 0x000fc600078e0002 */
[----:B------:R-:W-:Y:S01]  /*0930*/  ISETP.GE.AND P1, PT, R9, RZ, PT ;  /* 0x000000ff0900720c */ /* 0x000fe20003f26270 */
[----:B------:R-:W-:Y:S01]  /*0940*/  IMAD.MOV.U32 R3, RZ, RZ, R12 ;  /* 0x000000ffff037224 */ /* 0x000fe200078e000c */
[----:B------:R-:W-:-:S03]  /*0950*/  MOV R12, R16 ;  /* 0x00000010000c7202 */ /* 0x000fc60000000f00 */
[----:B------:R-:W-:-:S04]  /*0960*/  IMAD.HI.U32 R2, R2, R3, RZ ;  /* 0x0000000302027227 */ /* 0x000fc800078e00ff */
[----:B------:R-:W-:-:S05]  /*0970*/  IMAD R12, R2, R12, R3 ;  /* 0x0000000c020c7224 */ /* 0x000fca00078e0203 */
[----:B------:R-:W-:-:S13]  /*0980*/  ISETP.GT.U32.AND P2, PT, R13, R12, PT ;  /* 0x0000000c0d00720c */ /* 0x000fda0003f44070 */
[----:B------:R-:W-:Y:S02]  /*0990*/  @!P2 IMAD.IADD R12, R12, 0x1, -R13 ;  /* 0x000000010c0ca824 */ /* 0x000fe400078e0a0d */
[----:B------:R-:W-:Y:S01]  /*09a0*/  @!P2 VIADD R2, R2, 0x1 ;  /* 0x000000010202a836 */ /* 0x000fe20000000000 */
[----:B------:R-:W-:Y:S02]  /*09b0*/  ISETP.NE.AND P2, PT, R10, RZ, PT ;  /* 0x000000ff0a00720c */ /* 0x000fe40003f45270 */
[----:B------:R-:W-:Y:S01]  /*09c0*/  ISETP.GE.U32.AND P0, PT, R12, R13, PT ;  /* 0x0000000d0c00720c */ /* 0x000fe20003f06070 */
[----:B------:R-:W-:-:S12]  /*09d0*/  IMAD.MOV.U32 R12, RZ, RZ, R8 ;  /* 0x000000ffff0c7224 */ /* 0x000fd800078e0008 */
[----:B------:R-:W-:Y:S02]  /*09e0*/  @P0 IADD3 R2, PT, PT, R2, 0x1, RZ ;  /* 0x0000000102020810 */ /* 0x000fe40007ffe0ff */
[----:B------:R-:W-:-:S03]  /*09f0*/  ISETP.NE.AND P0, PT, R14, R11, PT ;  /* 0x0000000b0e00720c */ /* 0x000fc60003f05270 */
[----:B------:R-:W-:Y:S01]  /*0a00*/  @!P1 IMAD.MOV R2, RZ, RZ, -R2 ;  /* 0x000000ffff029224 */ /* 0x000fe200078e0a02 */
[----:B------:R-:W-:Y:S02]  /*0a10*/  @!P2 LOP3.LUT R2, RZ, R10, RZ, 0x33, !PT ;  /* 0x0000000aff02a212 */ /* 0x000fe400078e33ff */
[----:B------:R-:W-:-:S03]  /*0a20*/  IADD3 R10, PT, PT, R10, 0x4, RZ ;  /* 0x000000040a0a7810 */ /* 0x000fc60007ffe0ff */
[----:B------:R-:W-:-:S04]  /*0a30*/  IMAD.MOV.U32 R3, RZ, RZ, R2 ;  /* 0x000000ffff037224 */ /* 0x000fc800078e0002 */
[----:B------:R-:W-:Y:S05]  /*0a40*/  @P0 BRA `(.L_x_6) ;  /* 0xfffffff800200947 */ /* 0x000fea000383ffff */
[----:B-1----:R-:W-:Y:S05]  /*0a50*/  BSYNC.RECONVERGENT B3 ;  /* 0x0000000000037941 */ /* 0x002fea0003800200 */
.L_x_5:
[----:B------:R-:W-:-:S07]  /*0a60*/  VIADD R10, R10, 0xfffffffd ;  /* 0xfffffffd0a0a7836 */ /* 0x000fce0000000000 */
.L_x_4:
[----:B-1----:R-:W-:Y:S05]  /*0a70*/  BSYNC.RECONVERGENT B2 ;  /* 0x0000000000027941 */ /* 0x002fea0003800200 */
.L_x_3:
[----:B------:R-:W-:-:S13]  /*0a80*/  ISETP.NE.AND P0, PT, R15, RZ, PT ;  /* 0x000000ff0f00720c */ /* 0x000fda0003f05270 */
[----:B------:R-:W-:Y:S05]  /*0a90*/  @!P0 BRA `(.L_x_2) ;  /* 0x00000004006c8947 */ /* 0x000fea0003800000 */
[-C--:B------:R-:W-:Y:S01]  /*0aa0*/  IABS R12, R10.reuse ;  /* 0x0000000a000c7213 */ /* 0x080fe20000000000 */
[----:B------:R-:W-:Y:S01]  /*0ab0*/  IMAD.IADD R2, R7, 0x1, R10 ;  /* 0x0000000107027824 */ /* 0x000fe200078e020a */
[----:B------:R-:W-:Y:S02]  /*0ac0*/  IABS R14, R10 ;  /* 0x0000000a000e7213 */ /* 0x000fe40000000000 */
[----:B------:R-:W0:Y:S01]  /*0ad0*/  I2F.RP R11, R12 ;  /* 0x0000000c000b7306 */ /* 0x000e220000209400 */
[----:B------:R-:W-:Y:S01]  /*0ae0*/  IMAD R3, R3, R2, RZ ;  /* 0x0000000203037224 */ /* 0x000fe200078e02ff */
[----:B------:R-:W-:-:S04]  /*0af0*/  IADD3 R14, PT, PT, RZ, -R14, RZ ;  /* 0x8000000eff0e7210 */ /* 0x000fc80007ffe0ff */
[----:B------:R-:W-:Y:S02]  /*0b00*/  IABS R13, R3 ;  /* 0x00000003000d7213 */ /* 0x000fe40000000000 */
[----:B------:R-:W-:-:S04]  /*0b10*/  LOP3.LUT R3, R3, R10, RZ, 0x3c, !PT ;  /* 0x0000000a03037212 */ /* 0x000fc800078e3cff */
[----:B------:R-:W-:Y:S01]  /*0b20*/  ISETP.GE.AND P1, PT, R3, RZ, PT ;  /* 0x000000ff0300720c */ /* 0x000fe20003f26270 */
[----:B0-----:R-:W0:Y:S02]  /*0b30*/  MUFU.RCP R11, R11 ;  /* 0x0000000b000b7308 */ /* 0x001e240000001000 */
[----:B0-----:R-:W-:-:S06]  /*0b40*/  IADD3 R8, PT, PT, R11, 0xffffffe, RZ ;  /* 0x0ffffffe0b087810 */ /* 0x001fcc0007ffe0ff */
[----:B------:R0:W1:Y:S02]  /*0b50*/  F2I.FTZ.U32.TRUNC.NTZ R9, R8 ;  /* 0x0000000800097305 */ /* 0x000064000021f000 */
[----:B0-----:R-:W-:Y:S02]  /*0b60*/  IMAD.MOV.U32 R8, RZ, RZ, RZ ;  /* 0x000000ffff087224 */ /* 0x001fe400078e00ff */
[----:B-1----:R-:W-:-:S04]  /*0b70*/  IMAD.MOV R7, RZ, RZ, -R9 ;  /* 0x000000ffff077224 */ /* 0x002fc800078e0a09 */
[----:B------:R-:W-:-:S04]  /*0b80*/  IMAD R7, R7, R12, RZ ;  /* 0x0000000c07077224 */ /* 0x000fc800078e02ff */
[----:B------:R-:W-:Y:S01]  /*0b90*/  IMAD.HI.U32 R9, R9, R7, R8 ;  /* 0x0000000709097227 */ /* 0x000fe200078e0008 */
[----:B------:R-:W-:-:S03]  /*0ba0*/  MOV R7, R14 ;  /* 0x0000000e00077202 */ /* 0x000fc60000000f00 */
[----:B------:R-:W-:-:S04]  /*0bb0*/  IMAD.MOV.U32 R8, RZ, RZ, R13 ;  /* 0x000000ffff087224 */ /* 0x000fc800078e000d */
[----:B------:R-:W-:-:S04]  /*0bc0*/  IMAD.HI.U32 R9, R9, R8, RZ ;  /* 0x0000000809097227 */ /* 0x000fc800078e00ff */
[----:B------:R-:W-:-:S05]  /*0bd0*/  IMAD R7, R9, R7, R8 ;  /* 0x0000000709077224 */ /* 0x000fca00078e0208 */
[----:B------:R-:W-:-:S13]  /*0be0*/  ISETP.GT.U32.AND P2, PT, R12, R7, PT ;  /* 0x000000070c00720c */ /* 0x000fda0003f44070 */
[----:B------:R-:W-:Y:S02]  /*0bf0*/  @!P2 IMAD.IADD R7, R7, 0x1, -R12 ;  /* 0x000000010707a824 */ /* 0x000fe400078e0a0c */
[----:B------:R-:W-:Y:S01]  /*0c00*/  @!P2 VIADD R9, R9, 0x1 ;  /* 0x000000010909a836 */ /* 0x000fe20000000000 */
[----:B------:R-:W-:Y:S02]  /*0c10*/  ISETP.NE.AND P2, PT, R10, RZ, PT ;  /* 0x000000ff0a00720c */ /* 0x000fe40003f45270 */
[----:B------:R-:W-:-:S13]  /*0c20*/  ISETP.GE.U32.AND P0, PT, R7, R12, PT ;  /* 0x0000000c0700720c */ /* 0x000fda0003f06070 */
[----:B------:R-:W-:Y:S02]  /*0c30*/  @P0 IADD3 R9, PT, PT, R9, 0x1, RZ ;  /* 0x0000000109090810 */ /* 0x000fe40007ffe0ff */
[----:B------:R-:W-:-:S03]  /*0c40*/  ISETP.NE.AND P0, PT, R15, 0x1, PT ;  /* 0x000000010f00780c */ /* 0x000fc60003f05270 */
[----:B------:R-:W-:-:S04]  /*0c50*/  IMAD.MOV.U32 R3, RZ, RZ, R9 ;  /* 0x000000ffff037224 */ /* 0x000fc800078e0009 */
[----:B------:R-:W-:Y:S01]  /*0c60*/  @!P1 IMAD.MOV R3, RZ, RZ, -R3 ;  /* 0x000000ffff039224 */ /* 0x000fe200078e0a03 */
[----:B------:R-:W-:-:S05]  /*0c70*/  @!P2 LOP3.LUT R3, RZ, R10, RZ, 0x33, !PT ;  /* 0x0000000aff03a212 */ /* 0x000fca00078e33ff */
[----:B------:R-:W-:Y:S05]  /*0c80*/  @!P0 BRA `(.L_x_2) ;  /* 0x0000000000f08947 */ /* 0x000fea0003800000 */
[----:B------:R-:W-:Y:S01]  /*0c90*/  IADD3 R7, PT, PT, R10, 0x1, RZ ;  /* 0x000000010a077810 */ /* 0x000fe20007ffe0ff */
[----:B------:R-:W-:-:S03]  /*0ca0*/  IMAD R12, R3, R2, R3 ;  /* 0x00000002030c7224 */ /* 0x000fc600078e0203 */
[-C--:B------:R-:W-:Y:S02]  /*0cb0*/  IABS R14, R7.reuse ;  /* 0x00000007000e7213 */ /* 0x080fe40000000000 */
[----:B------:R-:W-:Y:S02]  /*0cc0*/  IABS R16, R12 ;  /* 0x0000000c00107213 */ /* 0x000fe40000000000 */
[----:B------:R-:W0:Y:S01]  /*0cd0*/  I2F.RP R11, R14 ;  /* 0x0000000e000b7306 */ /* 0x000e220000209400 */
[----:B------:R-:W-:-:S04]  /*0ce0*/  LOP3.LUT R12, R12, R7, RZ, 0x3c, !PT ;  /* 0x000000070c0c7212 */ /* 0x000fc800078e3cff */
[----:B------:R-:W-:-:S03]  /*0cf0*/  ISETP.GE.AND P1, PT, R12, RZ, PT ;  /* 0x000000ff0c00720c */ /* 0x000fc60003f26270 */
[----:B0-----:R-:W0:Y:S02]  /*0d00*/  MUFU.RCP R11, R11 ;  /* 0x0000000b000b7308 */ /* 0x001e240000001000 */
[----:B0-----:R-:W-:-:S06]  /*0d10*/  VIADD R8, R11, 0xffffffe ;  /* 0x0ffffffe0b087836 */ /* 0x001fcc0000000000 */
[----:B------:R0:W1:Y:S02]  /*0d20*/  F2I.FTZ.U32.TRUNC.NTZ R9, R8 ;  /* 0x0000000800097305 */ /* 0x000064000021f000 */
[----:B0-----:R-:W-:Y:S02]  /*0d30*/  IMAD.MOV.U32 R8, RZ, RZ, RZ ;  /* 0x000000ffff087224 */ /* 0x001fe400078e00ff */
[----:B-1----:R-:W-:-:S05]  /*0d40*/  IMAD.MOV R13, RZ, RZ, -R9 ;  /* 0x000000ffff0d7224 */ /* 0x002fca00078e0a09 */
[----:B------:R-:W-:Y:S02]  /*0d50*/  MOV R3, R13 ;  /* 0x0000000d00037202 */ /* 0x000fe40000000f00 */
[----:B------:R-:W-:-:S03]  /*0d60*/  IABS R13, R7 ;  /* 0x00000007000d7213 */ /* 0x000fc60000000000 */
[----:B------:R-:W-:-:S04]  /*0d70*/  IMAD R3, R3, R14, RZ ;  /* 0x0000000e03037224 */ /* 0x000fc800078e02ff */
[----:B------:R-:W-:-:S04]  /*0d80*/  IMAD.HI.U32 R9, R9, R3, R8 ;  /* 0x0000000309097227 */ /* 0x000fc800078e0008 */
[----:B------:R-:W-:Y:S02]  /*0d90*/  IMAD.MOV R3, RZ, RZ, -R13 ;  /* 0x000000ffff037224 */ /* 0x000fe400078e0a0d */
[----:B------:R-:W-:-:S04]  /*0da0*/  IMAD.HI.U32 R9, R9, R16, RZ ;  /* 0x0000001009097227 */ /* 0x000fc800078e00ff */
[----:B------:R-:W-:-:S05]  /*0db0*/  IMAD R3, R9, R3, R16 ;  /* 0x0000000309037224 */ /* 0x000fca00078e0210 */
[----:B------:R-:W-:-:S13]  /*0dc0*/  ISETP.GT.U32.AND P2, PT, R14, R3, PT ;  /* 0x000000030e00720c */ /* 0x000fda0003f44070 */
[-C--:B------:R-:W-:Y:S01]  /*0dd0*/  @!P2 IADD3 R3, PT, PT, R3, -R14.reuse, RZ ;  /* 0x8000000e0303a210 */ /* 0x080fe20007ffe0ff */
[----:B------:R-:W-:Y:S01]  /*0de0*/  @!P2 VIADD R9, R9, 0x1 ;  /* 0x000000010909a836 */ /* 0x000fe20000000000 */
[----:B------:R-:W-:Y:S02]  /*0df0*/  ISETP.NE.AND P2, PT, R7, RZ, PT ;  /* 0x000000ff0700720c */ /* 0x000fe40003f45270 */
[----:B------:R-:W-:-:S13]  /*0e00*/  ISETP.GE.U32.AND P0, PT, R3, R14, PT ;  /* 0x0000000e0300720c */ /* 0x000fda0003f06070 */
[----:B------:R-:W-:Y:S01]  /*0e10*/  @P0 VIADD R9, R9, 0x1 ;  /* 0x0000000109090836 */ /* 0x000fe20000000000 */
[----:B------:R-:W-:-:S04]  /*0e20*/  ISETP.NE.AND P0, PT, R15, 0x2, PT ;  /* 0x000000020f00780c */ /* 0x000fc80003f05270 */
[----:B------:R-:W-:-:S05]  /*0e30*/  MOV R3, R9 ;  /* 0x0000000900037202 */ /* 0x000fca0000000f00 */
[----:B------:R-:W-:Y:S01]  /*0e40*/  @!P1 IMAD.MOV R3, RZ, RZ, -R3 ;  /* 0x000000ffff039224 */ /* 0x000fe200078e0a03 */
[----:B------:R-:W-:-:S03]  /*0e50*/  @!P2 LOP3.LUT R3, RZ, R7, RZ, 0x33, !PT ;  /* 0x00000007ff03a212 */ /* 0x000fc600078e33ff */
[----:B------:R-:W-:Y:S05]  /*0e60*/  @!P0 BRA `(.L_x_2) ;  /* 0x0000000000788947 */ /* 0x000fea0003800000 */
[----:B------:R-:W-:Y:S02]  /*0e70*/  VIADD R11, R10, 0x2 ;  /* 0x000000020a0b7836 */ /* 0x000fe40000000000 */
[----:B------:R-:W-:-:S03]  /*0e80*/  VIADD R2, R2, 0x2 ;  /* 0x0000000202027836 */ /* 0x000fc60000000000 */
[-C--:B------:R-:W-:Y:S01]  /*0e90*/  IABS R10, R11.reuse ;  /* 0x0000000b000a7213 */ /* 0x080fe20000000000 */
[----:B------:R-:W-:Y:S01]  /*0ea0*/  IMAD R2, R3, R2, RZ ;  /* 0x0000000203027224 */ /* 0x000fe200078e02ff */
[-C--:B------:R-:W-:Y:S02]  /*0eb0*/  IABS R14, R11.reuse ;  /* 0x0000000b000e7213 */ /* 0x080fe40000000000 */
[----:B------:R-:W0:Y:S02]  /*0ec0*/  I2F.RP R7, R10 ;  /* 0x0000000a00077306 */ /* 0x000e240000209400 */
[----:B------:R-:W-:Y:S02]  /*0ed0*/  IABS R12, R2 ;  /* 0x00000002000c7213 */ /* 0x000fe40000000000 */
[----:B------:R-:W-:Y:S02]  /*0ee0*/  IADD3 R14, PT, PT, RZ, -R14, RZ ;  /* 0x8000000eff0e7210 */ /* 0x000fe40007ffe0ff */
        /* <DEDUP_REMOVED lines=18> */
[----:B------:R-:W-:-:S05]  /*1010*/  @P0 IADD3 R9, PT, PT, R9, 0x1, RZ ;  /* 0x0000000109090810 */ /* 0x000fca0007ffe0ff */
[----:B------:R-:W-:-:S04]  /*1020*/  IMAD.MOV.U32 R3, RZ, RZ, R9 ;  /* 0x000000ffff037224 */ /* 0x000fc800078e0009 */
[----:B------:R-:W-:Y:S01]  /*1030*/  @!P1 IMAD.MOV R3, RZ, RZ, -R3 ;  /* 0x000000ffff039224 */ /* 0x000fe200078e0a03 */
[----:B------:R-:W-:-:S07]  /*1040*/  @!P2 LOP3.LUT R3, RZ, R11, RZ, 0x33, !PT ;  /* 0x0000000bff03a212 */ /* 0x000fce00078e33ff */
.L_x_2:
[----:B-1----:R-:W-:Y:S05]  /*1050*/  BSYNC.RECONVERGENT B1 ;  /* 0x0000000000017941 */ /* 0x002fea0003800200 */
.L_x_1:
[----:B------:R-:W-:-:S13]  /*1060*/  ISETP.GE.AND P0, PT, R0, R3, PT ;  /* 0x000000030000720c */ /* 0x000fda0003f06270 */
[----:B------:R-:W-:Y:S05]  /*1070*/  @!P0 BRA `(.L_x_7) ;  /* 0xfffffff000248947 */ /* 0x000fea000383ffff */
[----:B------:R-:W-:Y:S05]  /*1080*/  BSYNC.RECONVERGENT B0 ;  /* 0x0000000000007941 */ /* 0x000fea0003800200 */
.L_x_0:
[----:B------:R-:W0:Y:S01]  /*1090*/  LDC R11, c[0x0][0x384] ;  /* 0x0000e100ff0b7b82 */ /* 0x000e220000000800 */
[----:B------:R-:W-:Y:S01]  /*10a0*/  UIADD3 UR5, UPT, UPT, UR5, -0x1, URZ ;  /* 0xffffffff05057890 */ /* 0x000fe2000fffe0ff */
[----:B------:R-:W-:Y:S01]  /*10b0*/  IADD3 R0, PT, PT, R0, -R3, RZ ;  /* 0x8000000300007210 */ /* 0x000fe20007ffe0ff */
[----:B------:R-:W-:-:S05]  /*10c0*/  VIADD R4, R4, 0x1 ;  /* 0x0000000104047836 */ /* 0x000fca0000000000 */
[----:B------:R-:W1:Y:S01]  /*10d0*/  LDC.64 R8, c[0x0][0x390] ;  /* 0x0000e400ff087b82 */ /* 0x000e620000000a00 */
[----:B0-----:R-:W-:Y:S01]  /*10e0*/  IMAD R7, R6, R11, UR4 ;  /* 0x0000000406077e24 */ /* 0x001fe2000f8e020b */
[----:B------:R-:W-:-:S06]  /*10f0*/  UIADD3 UR4, UPT, UPT, UR4, 0x1, URZ ;  /* 0x0000000104047890 */ /* 0x000fcc000fffe0ff */
[----:B------:R-:W-:Y:S01]  /*1100*/  ISETP.NE.AND P0, PT, R11, UR4, PT ;  /* 0x000000040b007c0c */ /* 0x000fe2000bf05270 */
[----:B-1----:R-:W-:-:S05]  /*1110*/  IMAD.WIDE R8, R7, 0x4, R8 ;  /* 0x0000000407087825 */ /* 0x002fca00078e0208 */
[----:B------:R0:W-:Y:S07]  /*1120*/  STG.E desc[UR6][R8.64], R5 ;  /* 0x0000000508007986 */ /* 0x0001ee000c101906 */
[----:B------:R-:W-:Y:S05]  /*1130*/  @P0 BRA `(.L_x_8) ;  /* 0xffffffec00f00947 */ /* 0x000fea000383ffff */
[----:B------:R-:W-:Y:S05]  /*1140*/  EXIT ;  /* 0x000000000000794d */ /* 0x000fea0003800000 */
.L_x_9:
[----:B------:R-:W-:-:S00]  /*1150*/  BRA `(.L_x_9) ;  /* 0xfffffffc00fc7947 */ /* 0x000fc0000383ffff */
[----:B------:R-:W-:-:S00]  /*1160*/  NOP ;  /* 0x0000000000007918 */ /* 0x000fc00000000000 */
        /* <DEDUP_REMOVED lines=9> */
.L_x_10:


//--------------------- .nv.shared.reserved.0     --------------------------
	.section	.nv.shared.reserved.0,"aw",@nobits
	.weak		__nv_reservedSMEM_offset_0_alias
	.size		__nv_reservedSMEM_offset_0_alias, 0, 64
	.other		__nv_reservedSMEM_offset_0_alias,@"STO_CUDA_RESERVED_SHARED STV_DEFAULT"
__nv_reservedSMEM_offset_0_alias:
	.zero		0
	.zero		64


//--------------------- .nv.constant0._Z11combinationiiiPi --------------------------
	.section	.nv.constant0._Z11combinationiiiPi,"a",@progbits
	.sectionflags	@""
	.align	4
.nv.constant0._Z11combinationiiiPi:
	.zero		920


//--------------------- SYMBOLS --------------------------

	.type		.nv.reservedSmem.offset0,@object
	.size		.nv.reservedSmem.offset0,0x4
